//
// Generated by NVIDIA NVVM Compiler
//
// Compiler Build ID: CL-36424714
// Cuda compilation tools, release 13.0, V13.0.88
// Based on NVVM 20.0.0
//

.version 9.0
.target sm_100
.address_size 64

	// .globl	vector_add

.visible .entry vector_add(
	.param .u64 .ptr .align 1 vector_add_param_0,
	.param .u64 .ptr .align 1 vector_add_param_1,
	.param .u64 .ptr .align 1 vector_add_param_2,
	.param .u32 vector_add_param_3
)
{
	.reg .pred 	%p<2>;
	.reg .b32 	%r<6>;
	.reg .b64 	%rd<11>;

	ld.param.u64 	%rd1, [vector_add_param_0];
	ld.param.u64 	%rd2, [vector_add_param_1];
	ld.param.u64 	%rd3, [vector_add_param_2];
	ld.param.u32 	%r2, [vector_add_param_3];
	mov.u32 	%r1, %ctaid.x;
	setp.ge.s32 	%p1, %r1, %r2;
	@%p1 bra 	$L__BB0_2;
	cvta.to.global.u64 	%rd4, %rd1;
	cvta.to.global.u64 	%rd5, %rd2;
	cvta.to.global.u64 	%rd6, %rd3;
	mul.wide.u32 	%rd7, %r1, 4;
	add.s64 	%rd8, %rd4, %rd7;
	ld.global.u32 	%r3, [%rd8];
	add.s64 	%rd9, %rd5, %rd7;
	ld.global.u32 	%r4, [%rd9];
	add.s32 	%r5, %r4, %r3;
	add.s64 	%rd10, %rd6, %rd7;
	st.global.u32 	[%rd10], %r5;
$L__BB0_2:
	ret;

}


// ===== COMPILED SASS (sm_100) =====

	.target	sm_100

	.elftype	@"ET_EXEC"


//--------------------- .note.nv.tkinfo           --------------------------
	.section	.note.nv.tkinfo,"",@"SHT_NOTE"
	.sectionflags	@"SHF_NOTE_NV_TKINFO"
	.tkinfo
        /*0018*/ 	.word	0x00000002
        /*0030*/ 	.string	""
        /*0030*/ 	.string	"ptxas"
        /*0030*/ 	.string	"Cuda compilation tools, release 13.0, V13.0.88"
        /*0030*/ 	.string	"Build cuda_13.0.r13.0/compiler.36424714_0"
        /*0030*/ 	.string	"-arch sm_100 -m 64 "



//--------------------- .note.nv.cuinfo           --------------------------
	.section	.note.nv.cuinfo,"",@"SHT_NOTE"
	.sectionflags	@"SHF_NOTE_NV_CUINFO"
        /*0018*/ 	.short	0x0002
        /*001a*/ 	.short	0x0064
        /*001c*/ 	.short	0x0082
	.zero		2


//--------------------- .nv.info                  --------------------------
	.section	.nv.info,"",@"SHT_CUDA_INFO"
	.align	4


	//----- nvinfo : EIATTR_REGCOUNT
	.align		4
        /*0000*/ 	.byte	0x04, 0x2f
        /*0002*/ 	.short	(.L_1 - .L_0)
	.align		4
.L_0:
        /*0004*/ 	.word	index@(vector_add)
        /*0008*/ 	.word	0x0000000c


	//----- nvinfo : EIATTR_FRAME_SIZE
	.align		4
.L_1:
        /*000c*/ 	.byte	0x04, 0x11
        /*000e*/ 	.short	(.L_3 - .L_2)
	.align		4
.L_2:
        /*0010*/ 	.word	index@(vector_add)
        /*0014*/ 	.word	0x00000000


	//----- nvinfo : EIATTR_MIN_STACK_SIZE
	.align		4
.L_3:
        /*0018*/ 	.byte	0x04, 0x12
        /*001a*/ 	.short	(.L_5 - .L_4)
	.align		4
.L_4:
        /*001c*/ 	.word	index@(vector_add)
        /*0020*/ 	.word	0x00000000
.L_5:


//--------------------- .nv.compat                --------------------------
	.section	.nv.compat,"",@"SHT_CUDA_COMPAT_INFO"
	.align	4
        /*0000*/ 	.byte	0x02, 0x09, 0x00, 0x00, 0x02, 0x02, 0x01, 0x00, 0x02, 0x05, 0x05, 0x00, 0x03, 0x07, 0x01, 0x01
        /*0010*/ 	.byte	0x02, 0x03, 0x00, 0x00, 0x02, 0x06, 0x01, 0x00, 0x04, 0x0b, 0x08, 0x00, 0x09, 0x00, 0x00, 0x00
        /*0020*/ 	.byte	0x00, 0x00, 0x00, 0x00


//--------------------- .nv.info.vector_add       --------------------------
	.section	.nv.info.vector_add,"",@"SHT_CUDA_INFO"
	.sectionflags	@""
	.align	4


	//----- nvinfo : EIATTR_CUDA_API_VERSION
	.align		4
        /*0000*/ 	.byte	0x04, 0x37
        /*0002*/ 	.short	(.L_7 - .L_6)
.L_6:
        /*0004*/ 	.word	0x00000082


	//----- nvinfo : EIATTR_KPARAM_INFO
	.align		4
.L_7:
        /*0008*/ 	.byte	0x04, 0x17
        /*000a*/ 	.short	(.L_9 - .L_8)
.L_8:
        /*000c*/ 	.word	0x00000000
        /*0010*/ 	.short	0x0003
        /*0012*/ 	.short	0x0018
        /*0014*/ 	.byte	0x00, 0xf0, 0x11, 0x00


	//----- nvinfo : EIATTR_KPARAM_INFO
	.align		4
.L_9:
        /*0018*/ 	.byte	0x04, 0x17
        /*001a*/ 	.short	(.L_11 - .L_10)
.L_10:
        /*001c*/ 	.word	0x00000000
        /*0020*/ 	.short	0x0002
        /*0022*/ 	.short	0x0010
        /*0024*/ 	.byte	0x00, 0xf5, 0x21, 0x00


	//----- nvinfo : EIATTR_KPARAM_INFO
	.align		4
.L_11:
        /*0028*/ 	.byte	0x04, 0x17
        /*002a*/ 	.short	(.L_13 - .L_12)
.L_12:
        /*002c*/ 	.word	0x00000000
        /*0030*/ 	.short	0x0001
        /*0032*/ 	.short	0x0008
        /*0034*/ 	.byte	0x00, 0xf5, 0x21, 0x00


	//----- nvinfo : EIATTR_KPARAM_INFO
	.align		4
.L_13:
        /*0038*/ 	.byte	0x04, 0x17
        /*003a*/ 	.short	(.L_15 - .L_14)
.L_14:
        /*003c*/ 	.word	0x00000000
        /*0040*/ 	.short	0x0000
        /*0042*/ 	.short	0x0000
        /*0044*/ 	.byte	0x00, 0xf5, 0x21, 0x00


	//----- nvinfo : EIATTR_SPARSE_MMA_MASK
	.align		4
.L_15:
        /*0048*/ 	.byte	0x03, 0x50
        /*004a*/ 	.short	0x0000


	//----- nvinfo : EIATTR_MAXREG_COUNT
	.align		4
        /*004c*/ 	.byte	0x03, 0x1b
        /*004e*/ 	.short	0x00ff


	//----- nvinfo : EIATTR_MERCURY_ISA_VERSION
	.align		4
        /*0050*/ 	.byte	0x03, 0x5f
        /*0052*/ 	.short	0x0101


	//----- nvinfo : EIATTR_VRC_CTA_INIT_COUNT
	.align		4
        /*0054*/ 	.byte	0x02, 0x4a
	.zero		1
	.zero		1


	//----- nvinfo : EIATTR_EXIT_INSTR_OFFSETS
	.align		4
        /*0058*/ 	.byte	0x04, 0x1c
        /*005a*/ 	.short	(.L_17 - .L_16)


	//   ....[0]....
.L_16:
        /*005c*/ 	.word	0x00000040


	//   ....[1]....
        /*0060*/ 	.word	0x00000100


	//----- nvinfo : EIATTR_CBANK_PARAM_SIZE
	.align		4
.L_17:
        /*0064*/ 	.byte	0x03, 0x19
        /*0066*/ 	.short	0x001c


	//----- nvinfo : EIATTR_PARAM_CBANK
	.align		4
        /*0068*/ 	.byte	0x04, 0x0a
        /*006a*/ 	.short	(.L_19 - .L_18)
	.align		4
.L_18:
        /*006c*/ 	.word	index@(.nv.constant0.vector_add)
        /*0070*/ 	.short	0x0380
        /*0072*/ 	.short	0x001c


	//----- nvinfo : EIATTR_SW_WAR
	.align		4
.L_19:
        /*0074*/ 	.byte	0x04, 0x36
        /*0076*/ 	.short	(.L_21 - .L_20)
.L_20:
        /*0078*/ 	.word	0x00000008
.L_21:


//--------------------- .nv.callgraph             --------------------------
	.section	.nv.callgraph,"",@"SHT_CUDA_CALLGRAPH"
	.align	4
	.sectionentsize	8
	.align		4
        /*0000*/ 	.word	0x00000000
	.align		4
        /*0004*/ 	.word	0xffffffff
	.align		4
        /*0008*/ 	.word	0x00000000
	.align		4
        /*000c*/ 	.word	0xfffffffe
	.align		4
        /*0010*/ 	.word	0x00000000
	.align		4
        /*0014*/ 	.word	0xfffffffd
	.align		4
        /*0018*/ 	.word	0x00000000
	.align		4
        /*001c*/ 	.word	0xfffffffc


//--------------------- .text.vector_add          --------------------------
	.section	.text.vector_add,"ax",@progbits
	.align	128
        .global         vector_add
        .type           vector_add,@function
        .size           vector_add,(.L_x_1 - vector_add)
        .other          vector_add,@"STO_CUDA_ENTRY STV_DEFAULT"
vector_add:
.text.vector_add:
[----:B------:R-:W-:Y:S01]  /*0000*/  LDC R1, c[0x0][0x37c] ;  /* 0x0000df00ff017b82 */ /* 0x000fe20000000800 */
[----:B------:R-:W0:Y:S01]  /*0010*/  S2R R9, SR_CTAID.X ;  /* 0x0000000000097919 */ /* 0x000e220000002500 */
[----:B------:R-:W0:Y:S02]  /*0020*/  LDCU UR4, c[0x0][0x398] ;  /* 0x00007300ff0477ac */ /* 0x000e240008000800 */
[----:B0-----:R-:W-:-:S13]  /*0030*/  ISETP.GE.AND P0, PT, R9, UR4, PT ;  /* 0x0000000409007c0c */ /* 0x001fda000bf06270 */
[----:B------:R-:W-:Y:S05]  /*0040*/  @P0 EXIT ;  /* 0x000000000000094d */ /* 0x000fea0003800000 */
[----:B------:R-:W0:Y:S01]  /*0050*/  LDC.64 R2, c[0x0][0x380] ;  /* 0x0000e000ff027b82 */ /* 0x000e220000000a00 */
[----:B------:R-:W1:Y:S07]  /*0060*/  LDCU.64 UR4, c[0x0][0x358] ;  /* 0x00006b00ff0477ac */ /* 0x000e6e0008000a00 */
[----:B------:R-:W2:Y:S08]  /*0070*/  LDC.64 R4, c[0x0][0x388] ;  /* 0x0000e200ff047b82 */ /* 0x000eb00000000a00 */
[----:B------:R-:W3:Y:S01]  /*0080*/  LDC.64 R6, c[0x0][0x390] ;  /* 0x0000e400ff067b82 */ /* 0x000ee20000000a00 */
[----:B0-----:R-:W-:-:S06]  /*0090*/  IMAD.WIDE.U32 R2, R9, 0x4, R2 ;  /* 0x0000000409027825 */ /* 0x001fcc00078e0002 */
[----:B-1----:R-:W4:Y:S01]  /*00a0*/  LDG.E R2, desc[UR4][R2.64] ;  /* 0x0000000402027981 */ /* 0x002f22000c1e1900 */
[----:B--2---:R-:W-:-:S06]  /*00b0*/  IMAD.WIDE.U32 R4, R9, 0x4, R4 ;  /* 0x0000000409047825 */ /* 0x004fcc00078e0004 */
[----:B------:R-:W4:Y:S01]  /*00c0*/  LDG.E R5, desc[UR4][R4.64] ;  /* 0x0000000404057981 */ /* 0x000f22000c1e1900 */
[----:B---3--:R-:W-:Y:S01]  /*00d0*/  IMAD.WIDE.U32 R6, R9, 0x4, R6 ;  /* 0x0000000409067825 */ /* 0x008fe200078e0006 */
[----:B----4-:R-:W-:-:S05]  /*00e0*/  IADD3 R9, PT, PT, R2, R5, RZ ;  /* 0x0000000502097210 */ /* 0x010fca0007ffe0ff */
[----:B------:R-:W-:Y:S01]  /*00f0*/  STG.E desc[UR4][R6.64], R9 ;  /* 0x0000000906007986 */ /* 0x000fe2000c101904 */
[----:B------:R-:W-:Y:S05]  /*0100*/  EXIT ;  /* 0x000000000000794d */ /* 0x000fea0003800000 */
.L_x_0:
[----:B------:R-:W-:-:S00]  /*0110*/  BRA `(.L_x_0) ;  /* 0xfffffffc00fc7947 */ /* 0x000fc0000383ffff */
[----:B------:R-:W-:-:S00]  /*0120*/  NOP ;  /* 0x0000000000007918 */ /* 0x000fc00000000000 */
        /* <DEDUP_REMOVED lines=13> */
.L_x_1:


//--------------------- .nv.shared.reserved.0     --------------------------
	.section	.nv.shared.reserved.0,"aw",@nobits
	.weak		__nv_reservedSMEM_offset_0_alias
	.size		__nv_reservedSMEM_offset_0_alias, 0, 64
	.other		__nv_reservedSMEM_offset_0_alias,@"STO_CUDA_RESERVED_SHARED STV_DEFAULT"
__nv_reservedSMEM_offset_0_alias:
	.zero		0
	.zero		64


//--------------------- .nv.constant0.vector_add  --------------------------
	.section	.nv.constant0.vector_add,"a",@progbits
	.sectionflags	@""
	.align	4
.nv.constant0.vector_add:
	.zero		924


//--------------------- SYMBOLS --------------------------

	.type		.nv.reservedSmem.offset0,@object
	.size		.nv.reservedSmem.offset0,0x4
